	.headerflags	@"EF_CUDA_TEXMODE_UNIFIED EF_CUDA_64BIT_ADDRESS EF_CUDA_SM89 EF_CUDA_VIRTUAL_SM(EF_CUDA_SM89)"
	.elftype	@"ET_EXEC"


//--------------------- .nv.info                  --------------------------
	.section	.nv.info,"",@"SHT_CUDA_INFO"
	.align	4


	//----- nvinfo : EIATTR_REGCOUNT
	.align		4
        /*0000*/ 	.byte	0x04, 0x2f
        /*0002*/ 	.short	(.L_1 - .L_0)
	.align		4
.L_0:
        /*0004*/ 	.word	index@(triton__0d1d2d3d4d5de6)
        /*0008*/ 	.word	0x00000014


	//----- nvinfo : EIATTR_MAX_STACK_SIZE
	.align		4
.L_1:
        /*000c*/ 	.byte	0x04, 0x23
        /*000e*/ 	.short	(.L_3 - .L_2)
	.align		4
.L_2:
        /*0010*/ 	.word	index@(triton__0d1d2d3d4d5de6)
        /*0014*/ 	.word	0x00000000


	//----- nvinfo : EIATTR_MIN_STACK_SIZE
	.align		4
.L_3:
        /*0018*/ 	.byte	0x04, 0x12
        /*001a*/ 	.short	(.L_5 - .L_4)
	.align		4
.L_4:
        /*001c*/ 	.word	index@(triton__0d1d2d3d4d5de6)
        /*0020*/ 	.word	0x00000000


	//----- nvinfo : EIATTR_FRAME_SIZE
	.align		4
.L_5:
        /*0024*/ 	.byte	0x04, 0x11
        /*0026*/ 	.short	(.L_7 - .L_6)
	.align		4
.L_6:
        /*0028*/ 	.word	index@(triton__0d1d2d3d4d5de6)
        /*002c*/ 	.word	0x00000000
.L_7:


//--------------------- .nv.info.triton__0d1d2d3d4d5de6 --------------------------
	.section	.nv.info.triton__0d1d2d3d4d5de6,"",@"SHT_CUDA_INFO"
	.align	4


	//----- nvinfo : EIATTR_CUDA_API_VERSION
	.align		4
        /*0000*/ 	.byte	0x04, 0x37
        /*0002*/ 	.short	(.L_9 - .L_8)
.L_8:
        /*0004*/ 	.word	0x0000007b


	//----- nvinfo : EIATTR_PARAM_CBANK
	.align		4
.L_9:
        /*0008*/ 	.byte	0x04, 0x0a
        /*000a*/ 	.short	(.L_11 - .L_10)
	.align		4
.L_10:
        /*000c*/ 	.word	index@(.nv.constant0.triton__0d1d2d3d4d5de6)
        /*0010*/ 	.short	0x0160
        /*0012*/ 	.short	0x0030


	//----- nvinfo : EIATTR_CBANK_PARAM_SIZE
	.align		4
.L_11:
        /*0014*/ 	.byte	0x03, 0x19
        /*0016*/ 	.short	0x0030


	//----- nvinfo : EIATTR_KPARAM_INFO
	.align		4
        /*0018*/ 	.byte	0x04, 0x17
        /*001a*/ 	.short	(.L_13 - .L_12)
.L_12:
        /*001c*/ 	.word	0x00000000
        /*0020*/ 	.short	0x0006
        /*0022*/ 	.short	0x002c
        /*0024*/ 	.byte	0x00, 0xf0, 0x11, 0x00


	//----- nvinfo : EIATTR_KPARAM_INFO
	.align		4
.L_13:
        /*0028*/ 	.byte	0x04, 0x17
        /*002a*/ 	.short	(.L_15 - .L_14)
.L_14:
        /*002c*/ 	.word	0x00000000
        /*0030*/ 	.short	0x0005
        /*0032*/ 	.short	0x0028
        /*0034*/ 	.byte	0x00, 0xf0, 0x11, 0x00


	//----- nvinfo : EIATTR_KPARAM_INFO
	.align		4
.L_15:
        /*0038*/ 	.byte	0x04, 0x17
        /*003a*/ 	.short	(.L_17 - .L_16)
.L_16:
        /*003c*/ 	.word	0x00000000
        /*0040*/ 	.short	0x0004
        /*0042*/ 	.short	0x0020
        /*0044*/ 	.byte	0x00, 0xf0, 0x21, 0x00


	//----- nvinfo : EIATTR_KPARAM_INFO
	.align		4
.L_17:
        /*0048*/ 	.byte	0x04, 0x17
        /*004a*/ 	.short	(.L_19 - .L_18)
.L_18:
        /*004c*/ 	.word	0x00000000
        /*0050*/ 	.short	0x0003
        /*0052*/ 	.short	0x0018
        /*0054*/ 	.byte	0x00, 0xf0, 0x21, 0x00


	//----- nvinfo : EIATTR_KPARAM_INFO
	.align		4
.L_19:
        /*0058*/ 	.byte	0x04, 0x17
        /*005a*/ 	.short	(.L_21 - .L_20)
.L_20:
        /*005c*/ 	.word	0x00000000
        /*0060*/ 	.short	0x0002
        /*0062*/ 	.short	0x0010
        /*0064*/ 	.byte	0x00, 0xf0, 0x21, 0x00


	//----- nvinfo : EIATTR_KPARAM_INFO
	.align		4
.L_21:
        /*0068*/ 	.byte	0x04, 0x17
        /*006a*/ 	.short	(.L_23 - .L_22)
.L_22:
        /*006c*/ 	.word	0x00000000
        /*0070*/ 	.short	0x0001
        /*0072*/ 	.short	0x0008
        /*0074*/ 	.byte	0x00, 0xf0, 0x21, 0x00


	//----- nvinfo : EIATTR_KPARAM_INFO
	.align		4
.L_23:
        /*0078*/ 	.byte	0x04, 0x17
        /*007a*/ 	.short	(.L_25 - .L_24)
.L_24:
        /*007c*/ 	.word	0x00000000
        /*0080*/ 	.short	0x0000
        /*0082*/ 	.short	0x0000
        /*0084*/ 	.byte	0x00, 0xf0, 0x21, 0x00


	//----- nvinfo : EIATTR_MAXREG_COUNT
	.align		4
.L_25:
        /*0088*/ 	.byte	0x03, 0x1b
        /*008a*/ 	.short	0x00ff


	//----- nvinfo : EIATTR_COOP_GROUP_MASK_REGIDS
	.align		4
        /*008c*/ 	.byte	0x04, 0x29
        /*008e*/ 	.short	(.L_27 - .L_26)


	//   ....[0]....
.L_26:
        /*0090*/ 	.word	0xffffffff


	//   ....[1]....
        /*0094*/ 	.word	0xffffffff


	//   ....[2]....
        /*0098*/ 	.word	0xffffffff


	//   ....[3]....
        /*009c*/ 	.word	0xffffffff


	//   ....[4]....
        /*00a0*/ 	.word	0xffffffff


	//   ....[5]....
        /*00a4*/ 	.word	0xffffffff


	//   ....[6]....
        /*00a8*/ 	.word	0xffffffff


	//   ....[7]....
        /*00ac*/ 	.word	0xffffffff


	//   ....[8]....
        /*00b0*/ 	.word	0xffffffff


	//   ....[9]....
        /*00b4*/ 	.word	0xffffffff


	//   ....[10]....
        /*00b8*/ 	.word	0xffffffff


	//   ....[11]....
        /*00bc*/ 	.word	0xffffffff


	//   ....[12]....
        /*00c0*/ 	.word	0xffffffff


	//   ....[13]....
        /*00c4*/ 	.word	0xffffffff


	//   ....[14]....
        /*00c8*/ 	.word	0xffffffff


	//----- nvinfo : EIATTR_COOP_GROUP_INSTR_OFFSETS
	.align		4
.L_27:
        /*00cc*/ 	.byte	0x04, 0x28
        /*00ce*/ 	.short	(.L_29 - .L_28)


	//   ....[0]....
.L_28:
        /*00d0*/ 	.word	0x00000140


	//   ....[1]....
        /*00d4*/ 	.word	0x00000170


	//   ....[2]....
        /*00d8*/ 	.word	0x00000190


	//   ....[3]....
        /*00dc*/ 	.word	0x000001d0


	//   ....[4]....
        /*00e0*/ 	.word	0x000002c0


	//   ....[5]....
        /*00e4*/ 	.word	0x00000370


	//   ....[6]....
        /*00e8*/ 	.word	0x00000390


	//   ....[7]....
        /*00ec*/ 	.word	0x000003d0


	//   ....[8]....
        /*00f0*/ 	.word	0x000004c0


	//   ....[9]....
        /*00f4*/ 	.word	0x00000500


	//   ....[10]....
        /*00f8*/ 	.word	0x00000540


	//   ....[11]....
        /*00fc*/ 	.word	0x00000610


	//   ....[12]....
        /*0100*/ 	.word	0x00000650


	//   ....[13]....
        /*0104*/ 	.word	0x00000760


	//   ....[14]....
        /*0108*/ 	.word	0x00000780


	//----- nvinfo : EIATTR_EXIT_INSTR_OFFSETS
	.align		4
.L_29:
        /*010c*/ 	.byte	0x04, 0x1c
        /*010e*/ 	.short	(.L_31 - .L_30)


	//   ....[0]....
.L_30:
        /*0110*/ 	.word	0x00000840


	//   ....[1]....
        /*0114*/ 	.word	0x00000860


	//----- nvinfo : EIATTR_MAX_THREADS
	.align		4
.L_31:
        /*0118*/ 	.byte	0x04, 0x05
        /*011a*/ 	.short	(.L_33 - .L_32)
.L_32:
        /*011c*/ 	.word	0x00000040
        /*0120*/ 	.word	0x00000001
        /*0124*/ 	.word	0x00000001
.L_33:


//--------------------- .nv.rel.action            --------------------------
	.section	.nv.rel.action,"",@"SHT_CUDA_RELOCINFO"
	.align	8
	.sectionentsize	8
        /*0000*/ 	.byte	0x73, 0x00, 0x00, 0x00, 0x00, 0x00, 0x00, 0x00, 0x00, 0x00, 0x00, 0x11, 0x25, 0x00, 0x05, 0x36


//--------------------- .nv.constant0.triton__0d1d2d3d4d5de6 --------------------------
	.section	.nv.constant0.triton__0d1d2d3d4d5de6,"a",@progbits
	.align	4
.nv.constant0.triton__0d1d2d3d4d5de6:
	.zero		400


//--------------------- .text.triton__0d1d2d3d4d5de6 --------------------------
	.section	.text.triton__0d1d2d3d4d5de6,"ax",@progbits
	.sectioninfo	@"SHI_REGISTERS=20"
	.align	128
        .global         triton__0d1d2d3d4d5de6
        .type           triton__0d1d2d3d4d5de6,@function
        .size           triton__0d1d2d3d4d5de6,(.L_x_1 - triton__0d1d2d3d4d5de6)
        .other          triton__0d1d2d3d4d5de6,@"STO_CUDA_ENTRY STV_DEFAULT"
triton__0d1d2d3d4d5de6:
.text.triton__0d1d2d3d4d5de6:
[----:B------:R-:W-:-:S02]  /*0000*/  MOV R1, c[0x0][0x28] ;  /* 0x00000a0000017a02 */ /* 0x000fc40000000f00 */
[----:B------:R-:W0:Y:S01]  /*0010*/  S2R R0, SR_CTAID.X ;  /* 0x0000000000007919 */ /* 0x000e220000002500 */
[----:B------:R-:W-:Y:S01]  /*0020*/  MOV R3, 0x4 ;  /* 0x0000000400037802 */ /* 0x000fe20000000f00 */
[----:B------:R-:W-:Y:S01]  /*0030*/  ULDC.64 UR4, c[0x0][0x118] ;  /* 0x0000460000047ab9 */ /* 0x000fe20000000a00 */
[----:B------:R-:W-:Y:S01]  /*0040*/  MOV R2, RZ ;  /* 0x000000ff00027202 */ /* 0x000fe20000000f00 */
[----:B------:R-:W1:Y:S01]  /*0050*/  S2R R14, SR_TID.X ;  /* 0x00000000000e7919 */ /* 0x000e620000002100 */
[----:B0-----:R-:W-:Y:S02]  /*0060*/  ISETP.GE.AND P0, PT, R0, 0x20, PT ;  /* 0x000000200000780c */ /* 0x001fe40003f06270 */
[----:B-1----:R-:W-:-:S04]  /*0070*/  LOP3.LUT R5, R14, 0x1f, RZ, 0xc0, !PT ;  /* 0x0000001f0e057812 */ /* 0x002fc800078ec0ff */
[----:B------:R-:W-:Y:S01]  /*0080*/  ISETP.LT.U32.AND P0, PT, R5, 0x14, !P0 ;  /* 0x000000140500780c */ /* 0x000fe20004701070 */
[----:B------:R-:W-:-:S04]  /*0090*/  IMAD R6, R0, 0x14, R5 ;  /* 0x0000001400067824 */ /* 0x000fc800078e0205 */
[----:B------:R-:W-:-:S08]  /*00a0*/  IMAD.WIDE R8, R6, R3, c[0x0][0x170] ;  /* 0x00005c0006087625 */ /* 0x000fd000078e0203 */
[----:B------:R-:W2:Y:S01]  /*00b0*/  @P0 LDG.E R2, [R8.64] ;  /* 0x0000000408020981 */ /* 0x000ea2000c1e1900 */
[----:B------:R-:W-:Y:S01]  /*00c0*/  CS2R R10, SRZ ;  /* 0x00000000000a7805 */ /* 0x000fe2000001ff00 */
[----:B------:R-:W-:-:S05]  /*00d0*/  IMAD.WIDE R4, R6, R3, c[0x0][0x160] ;  /* 0x0000580006047625 */ /* 0x000fca00078e0203 */
[----:B------:R-:W3:Y:S01]  /*00e0*/  @P0 LDG.E R10, [R4.64] ;  /* 0x00000004040a0981 */ /* 0x000ee2000c1e1900 */
[----:B------:R-:W-:-:S05]  /*00f0*/  IMAD.WIDE R6, R6, R3, c[0x0][0x168] ;  /* 0x00005a0006067625 */ /* 0x000fca00078e0203 */
[----:B------:R-:W4:Y:S01]  /*0100*/  @P0 LDG.E R11, [R6.64] ;  /* 0x00000004060b0981 */ /* 0x000f22000c1e1900 */
[----:B--2---:R-:W-:-:S04]  /*0110*/  SEL R2, R2, RZ, P0 ;  /* 0x000000ff02027207 */ /* 0x004fc80000000000 */
[----:B------:R-:W-:Y:S02]  /*0120*/  FSEL R12, R2, RZ, P0 ;  /* 0x000000ff020c7208 */ /* 0x000fe40000000000 */
[----:B---3--:R-:W-:-:S03]  /*0130*/  SEL R8, R10, RZ, P0 ;  /* 0x000000ff0a087207 */ /* 0x008fc60000000000 */
[----:B------:R-:W0:Y:S01]  /*0140*/  SHFL.BFLY PT, R13, R12, 0x10, 0x1f ;  /* 0x0e001f000c0d7f89 */ /* 0x000e2200000e0000 */
[----:B------:R-:W-:Y:S02]  /*0150*/  FSEL R8, R8, RZ, P0 ;  /* 0x000000ff08087208 */ /* 0x000fe40000000000 */
[----:B----4-:R-:W-:-:S03]  /*0160*/  SEL R6, R11, RZ, P0 ;  /* 0x000000ff0b067207 */ /* 0x010fc60000000000 */
[----:B------:R-:W1:Y:S01]  /*0170*/  SHFL.BFLY PT, R5, R8, 0x10, 0x1f ;  /* 0x0e001f0008057f89 */ /* 0x000e6200000e0000 */
[----:B------:R-:W-:-:S05]  /*0180*/  FSEL R6, R6, RZ, P0 ;  /* 0x000000ff06067208 */ /* 0x000fca0000000000 */
[----:B------:R-:W2:Y:S01]  /*0190*/  SHFL.BFLY PT, R7, R6, 0x10, 0x1f ;  /* 0x0e001f0006077f89 */ /* 0x000ea200000e0000 */
[----:B0-----:R-:W-:-:S04]  /*01a0*/  FADD R2, R12, R13 ;  /* 0x0000000d0c027221 */ /* 0x001fc80000000000 */
[C---:B------:R-:W-:Y:S01]  /*01b0*/  FMUL R9, R2.reuse, 0.25 ;  /* 0x3e80000002097820 */ /* 0x040fe20000400000 */
[C---:B------:R-:W-:Y:S01]  /*01c0*/  FSETP.GEU.AND P2, PT, |R2|.reuse, 1.175494350822287508e-38, PT ;  /* 0x008000000200780b */ /* 0x040fe20003f4e200 */
[----:B------:R-:W0:Y:S01]  /*01d0*/  SHFL.BFLY PT, R15, R2, 0x8, 0x1f ;  /* 0x0d001f00020f7f89 */ /* 0x000e2200000e0000 */
[----:B------:R-:W-:-:S04]  /*01e0*/  FSETP.GT.AND P1, PT, |R2|, 8.50705917302346158658e+37, PT ;  /* 0x7e8000000200780b */ /* 0x000fc80003f24200 */
[----:B------:R-:W-:Y:S01]  /*01f0*/  FSEL R10, R9, R2, P1 ;  /* 0x00000002090a7208 */ /* 0x000fe20000800000 */
[----:B-1----:R-:W-:Y:S01]  /*0200*/  FADD R9, -R8, R5 ;  /* 0x0000000508097221 */ /* 0x002fe20000000100 */
[----:B--2---:R-:W-:-:S03]  /*0210*/  FADD R6, R6, R7 ;  /* 0x0000000706067221 */ /* 0x004fc60000000000 */
[----:B------:R-:W-:Y:S02]  /*0220*/  FMUL R11, R9, R9 ;  /* 0x00000009090b7220 */ /* 0x000fe40000400000 */
[----:B------:R-:W-:Y:S02]  /*0230*/  @!P2 FMUL R10, R10, 16777216 ;  /* 0x4b8000000a0aa820 */ /* 0x000fe40000400000 */
[----:B------:R-:W-:Y:S01]  /*0240*/  @P1 FMUL R13, R13, 0.25 ;  /* 0x3e8000000d0d1820 */ /* 0x000fe20000400000 */
[----:B------:R-:W-:Y:S01]  /*0250*/  FSETP.NEU.AND P1, PT, R2, RZ, PT ;  /* 0x000000ff0200720b */ /* 0x000fe20003f2d000 */
[----:B------:R-:W-:Y:S02]  /*0260*/  FMUL R11, R12, R11 ;  /* 0x0000000b0c0b7220 */ /* 0x000fe40000400000 */
[----:B------:R-:W1:Y:S01]  /*0270*/  MUFU.RCP R10, R10 ;  /* 0x0000000a000a7308 */ /* 0x000e620000001000 */
[----:B------:R-:W-:Y:S01]  /*0280*/  @!P2 FMUL R13, R13, 16777216 ;  /* 0x4b8000000d0da820 */ /* 0x000fe20000400000 */
[----:B0-----:R-:W-:-:S04]  /*0290*/  FADD R4, R2, R15 ;  /* 0x0000000f02047221 */ /* 0x001fc80000000000 */
[C---:B------:R-:W-:Y:S01]  /*02a0*/  FMUL R17, R4.reuse, 0.25 ;  /* 0x3e80000004117820 */ /* 0x040fe20000400000 */
[C---:B------:R-:W-:Y:S01]  /*02b0*/  FSETP.GEU.AND P2, PT, |R4|.reuse, 1.175494350822287508e-38, PT ;  /* 0x008000000400780b */ /* 0x040fe20003f4e200 */
[----:B------:R-:W0:Y:S01]  /*02c0*/  SHFL.BFLY PT, R5, R4, 0x4, 0x1f ;  /* 0x0c801f0004057f89 */ /* 0x000e2200000e0000 */
[----:B------:R-:W-:Y:S01]  /*02d0*/  FSETP.GT.AND P0, PT, |R4|, 8.50705917302346158658e+37, PT ;  /* 0x7e8000000400780b */ /* 0x000fe20003f04200 */
[----:B-1----:R-:W-:-:S03]  /*02e0*/  FMUL R13, R10, R13 ;  /* 0x0000000d0a0d7220 */ /* 0x002fc60000400000 */
[----:B------:R-:W-:Y:S02]  /*02f0*/  FSEL R17, R17, R4, P0 ;  /* 0x0000000411117208 */ /* 0x000fe40000000000 */
[----:B------:R-:W-:Y:S02]  /*0300*/  FSEL R13, R13, RZ, P1 ;  /* 0x000000ff0d0d7208 */ /* 0x000fe40000800000 */
[----:B------:R-:W-:-:S03]  /*0310*/  FSETP.NEU.AND P1, PT, R4, RZ, PT ;  /* 0x000000ff0400720b */ /* 0x000fc60003f2d000 */
[----:B------:R-:W-:Y:S01]  /*0320*/  @!P2 FMUL R17, R17, 16777216 ;  /* 0x4b8000001111a820 */ /* 0x000fe20000400000 */
[----:B------:R-:W-:Y:S01]  /*0330*/  FFMA R8, R9, R13, R8 ;  /* 0x0000000d09087223 */ /* 0x000fe20000000008 */
[----:B------:R-:W-:Y:S02]  /*0340*/  FFMA R11, R13, R11, R6 ;  /* 0x0000000b0d0b7223 */ /* 0x000fe40000000006 */
[----:B------:R-:W1:Y:S01]  /*0350*/  MUFU.RCP R12, R17 ;  /* 0x00000011000c7308 */ /* 0x000e620000001000 */
[----:B------:R-:W-:Y:S01]  /*0360*/  @P0 FMUL R15, R15, 0.25 ;  /* 0x3e8000000f0f0820 */ /* 0x000fe20000400000 */
[----:B------:R-:W2:Y:S03]  /*0370*/  SHFL.BFLY PT, R9, R8, 0x8, 0x1f ;  /* 0x0d001f0008097f89 */ /* 0x000ea600000e0000 */
[----:B------:R-:W-:Y:S01]  /*0380*/  @!P2 FMUL R15, R15, 16777216 ;  /* 0x4b8000000f0fa820 */ /* 0x000fe20000400000 */
[----:B------:R-:W3:Y:S01]  /*0390*/  SHFL.BFLY PT, R10, R11, 0x8, 0x1f ;  /* 0x0d001f000b0a7f89 */ /* 0x000ee200000e0000 */
        /* <DEDUP_REMOVED lines=10> */
[----:B--2---:R-:W-:Y:S01]  /*0440*/  FADD R9, -R8, R9 ;  /* 0x0000000908097221 */ /* 0x004fe20000000100 */
[----:B------:R-:W-:Y:S02]  /*0450*/  @P0 FMUL R5, R5, 0.25 ;  /* 0x3e80000005050820 */ /* 0x000fe40000400000 */
[----:B------:R-:W1:Y:S01]  /*0460*/  MUFU.RCP R16, R15 ;  /* 0x0000000f00107308 */ /* 0x000e620000001000 */
[C---:B------:R-:W-:Y:S01]  /*0470*/  FMUL R13, R9.reuse, R9 ;  /* 0x00000009090d7220 */ /* 0x040fe20000400000 */
[----:B------:R-:W-:Y:S01]  /*0480*/  FFMA R8, R9, R12, R8 ;  /* 0x0000000c09087223 */ /* 0x000fe20000000008 */
[----:B---3--:R-:W-:Y:S01]  /*0490*/  FADD R11, R11, R10 ;  /* 0x0000000a0b0b7221 */ /* 0x008fe20000000000 */
[----:B------:R-:W-:Y:S01]  /*04a0*/  @!P2 FMUL R5, R5, 16777216 ;  /* 0x4b8000000505a820 */ /* 0x000fe20000400000 */
[----:B------:R-:W-:Y:S02]  /*04b0*/  FMUL R13, R2, R13 ;  /* 0x0000000d020d7220 */ /* 0x000fe40000400000 */
[----:B------:R-:W2:Y:S01]  /*04c0*/  SHFL.BFLY PT, R9, R8, 0x4, 0x1f ;  /* 0x0c801f0008097f89 */ /* 0x000ea200000e0000 */
[----:B0-----:R-:W-:Y:S01]  /*04d0*/  FADD R2, R6, R7 ;  /* 0x0000000706027221 */ /* 0x001fe20000000000 */
[----:B------:R-:W-:-:S04]  /*04e0*/  FFMA R11, R12, R13, R11 ;  /* 0x0000000d0c0b7223 */ /* 0x000fc8000000000b */
[C---:B------:R-:W-:Y:S01]  /*04f0*/  FSETP.GEU.AND P2, PT, |R2|.reuse, 1.175494350822287508e-38, PT ;  /* 0x008000000200780b */ /* 0x040fe20003f4e200 */
[----:B------:R-:W0:Y:S01]  /*0500*/  SHFL.BFLY PT, R10, R11, 0x4, 0x1f ;  /* 0x0c801f000b0a7f89 */ /* 0x000e2200000e0000 */
[----:B------:R-:W-:Y:S01]  /*0510*/  FSETP.GT.AND P0, PT, |R2|, 8.50705917302346158658e+37, PT ;  /* 0x7e8000000200780b */ /* 0x000fe20003f04200 */
[----:B-1----:R-:W-:Y:S01]  /*0520*/  FMUL R16, R16, R5 ;  /* 0x0000000510107220 */ /* 0x002fe20000400000 */
[----:B------:R-:W-:Y:S01]  /*0530*/  FMUL R5, R2, 0.25 ;  /* 0x3e80000002057820 */ /* 0x000fe20000400000 */
[----:B------:R-:W1:Y:S03]  /*0540*/  SHFL.BFLY PT, R13, R2, 0x1, 0x1f ;  /* 0x0c201f00020d7f89 */ /* 0x000e6600000e0000 */
[----:B------:R-:W-:Y:S02]  /*0550*/  FSEL R16, R16, RZ, P1 ;  /* 0x000000ff10107208 */ /* 0x000fe40000800000 */
[----:B------:R-:W-:-:S02]  /*0560*/  FSEL R12, R5, R2, P0 ;  /* 0x00000002050c7208 */ /* 0x000fc40000000000 */
[----:B------:R-:W-:-:S03]  /*0570*/  FSETP.NEU.AND P1, PT, R2, RZ, PT ;  /* 0x000000ff0200720b */ /* 0x000fc60003f2d000 */
[----:B------:R-:W-:Y:S01]  /*0580*/  @!P2 FMUL R12, R12, 16777216 ;  /* 0x4b8000000c0ca820 */ /* 0x000fe20000400000 */
[----:B------:R-:W-:Y:S01]  /*0590*/  @P0 FMUL R7, R7, 0.25 ;  /* 0x3e80000007070820 */ /* 0x000fe20000400000 */
[----:B--2---:R-:W-:-:S03]  /*05a0*/  FADD R9, -R8, R9 ;  /* 0x0000000908097221 */ /* 0x004fc60000000100 */
[----:B------:R-:W-:Y:S01]  /*05b0*/  @!P2 FMUL R7, R7, 16777216 ;  /* 0x4b8000000707a820 */ /* 0x000fe20000400000 */
[----:B------:R-:W2:Y:S01]  /*05c0*/  MUFU.RCP R12, R12 ;  /* 0x0000000c000c7308 */ /* 0x000ea20000001000 */
[C---:B------:R-:W-:Y:S01]  /*05d0*/  FMUL R5, R9.reuse, R9 ;  /* 0x0000000909057220 */ /* 0x040fe20000400000 */
[----:B------:R-:W-:Y:S01]  /*05e0*/  FFMA R8, R9, R16, R8 ;  /* 0x0000001009087223 */ /* 0x000fe20000000008 */
[----:B0-----:R-:W-:Y:S02]  /*05f0*/  FADD R11, R11, R10 ;  /* 0x0000000a0b0b7221 */ /* 0x001fe40000000000 */
[----:B------:R-:W-:Y:S02]  /*0600*/  FMUL R5, R4, R5 ;  /* 0x0000000504057220 */ /* 0x000fe40000400000 */
[----:B------:R-:W0:Y:S01]  /*0610*/  SHFL.BFLY PT, R9, R8, 0x2, 0x1f ;  /* 0x0c401f0008097f89 */ /* 0x000e2200000e0000 */
[----:B-1----:R-:W-:Y:S01]  /*0620*/  FADD R10, R2, R13 ;  /* 0x0000000d020a7221 */ /* 0x002fe20000000000 */
[----:B------:R-:W-:-:S04]  /*0630*/  FFMA R5, R16, R5, R11 ;  /* 0x0000000510057223 */ /* 0x000fc8000000000b */
[C---:B------:R-:W-:Y:S01]  /*0640*/  FSETP.GT.AND P0, PT, |R10|.reuse, 8.50705917302346158658e+37, PT ;  /* 0x7e8000000a00780b */ /* 0x040fe20003f04200 */
[----:B------:R-:W1:Y:S01]  /*0650*/  SHFL.BFLY PT, R4, R5, 0x2, 0x1f ;  /* 0x0c401f0005047f89 */ /* 0x000e6200000e0000 */
[----:B------:R-:W-:Y:S01]  /*0660*/  FSETP.GEU.AND P2, PT, |R10|, 1.175494350822287508e-38, PT ;  /* 0x008000000a00780b */ /* 0x000fe20003f4e200 */
[----:B--2---:R-:W-:-:S05]  /*0670*/  FMUL R7, R12, R7 ;  /* 0x000000070c077220 */ /* 0x004fca0000400000 */
[----:B------:R-:W-:Y:S02]  /*0680*/  FSEL R7, R7, RZ, P1 ;  /* 0x000000ff07077208 */ /* 0x000fe40000800000 */
[----:B------:R-:W-:-:S03]  /*0690*/  FSETP.NEU.AND P1, PT, R10, RZ, PT ;  /* 0x000000ff0a00720b */ /* 0x000fc60003f2d000 */
[----:B------:R-:W-:Y:S01]  /*06a0*/  @P0 FMUL R10, R10, 0.25 ;  /* 0x3e8000000a0a0820 */ /* 0x000fe20000400000 */
[----:B------:R-:W-:Y:S01]  /*06b0*/  @P0 FMUL R13, R13, 0.25 ;  /* 0x3e8000000d0d0820 */ /* 0x000fe20000400000 */
[----:B------:R-:W-:Y:S02]  /*06c0*/  LOP3.LUT P0, RZ, R14, 0x3f, RZ, 0xc0, !PT ;  /* 0x0000003f0eff7812 */ /* 0x000fe4000780c0ff */
[----:B------:R-:W-:Y:S01]  /*06d0*/  @!P2 FMUL R10, R10, 16777216 ;  /* 0x4b8000000a0aa820 */ /* 0x000fe20000400000 */
[----:B0-----:R-:W-:Y:S01]  /*06e0*/  FADD R9, -R8, R9 ;  /* 0x0000000908097221 */ /* 0x001fe20000000100 */
[----:B------:R-:W-:Y:S01]  /*06f0*/  @!P2 FMUL R13, R13, 16777216 ;  /* 0x4b8000000d0da820 */ /* 0x000fe20000400000 */
[----:B------:R-:W-:Y:S02]  /*0700*/  ISETP.LT.AND P0, PT, R0, 0x20, !P0 ;  /* 0x000000200000780c */ /* 0x000fe40004701270 */
[C---:B------:R-:W-:Y:S01]  /*0710*/  FFMA R8, R9.reuse, R7, R8 ;  /* 0x0000000709087223 */ /* 0x040fe20000000008 */
[----:B------:R-:W-:Y:S01]  /*0720*/  FMUL R9, R9, R9 ;  /* 0x0000000909097220 */ /* 0x000fe20000400000 */
[----:B------:R-:W0:Y:S01]  /*0730*/  MUFU.RCP R10, R10 ;  /* 0x0000000a000a7308 */ /* 0x000e220000001000 */
[----:B-1----:R-:W-:-:S02]  /*0740*/  FADD R4, R5, R4 ;  /* 0x0000000405047221 */ /* 0x002fc40000000000 */
[----:B------:R-:W-:Y:S01]  /*0750*/  FMUL R9, R6, R9 ;  /* 0x0000000906097220 */ /* 0x000fe20000400000 */
[----:B------:R-:W1:Y:S03]  /*0760*/  SHFL.BFLY PT, R5, R8, 0x1, 0x1f ;  /* 0x0c201f0008057f89 */ /* 0x000e6600000e0000 */
[----:B------:R-:W-:-:S05]  /*0770*/  FFMA R9, R7, R9, R4 ;  /* 0x0000000907097223 */ /* 0x000fca0000000004 */
[----:B------:R-:W2:Y:S01]  /*0780*/  SHFL.BFLY PT, R6, R9, 0x1, 0x1f ;  /* 0x0c201f0009067f89 */ /* 0x000ea200000e0000 */
[----:B0-----:R-:W-:-:S05]  /*0790*/  FMUL R13, R10, R13 ;  /* 0x0000000d0a0d7220 */ /* 0x001fca0000400000 */
[----:B------:R-:W-:Y:S01]  /*07a0*/  FSEL R13, R13, RZ, P1 ;  /* 0x000000ff0d0d7208 */ /* 0x000fe20000800000 */
[----:B-1----:R-:W-:-:S04]  /*07b0*/  FADD R5, -R8, R5 ;  /* 0x0000000508057221 */ /* 0x002fc80000000100 */
[C---:B------:R-:W-:Y:S01]  /*07c0*/  FFMA R11, R5.reuse, R13, R8 ;  /* 0x0000000d050b7223 */ /* 0x040fe20000000008 */
[----:B------:R-:W-:Y:S01]  /*07d0*/  FMUL R7, R5, R5 ;  /* 0x0000000505077220 */ /* 0x000fe20000400000 */
[----:B------:R-:W-:Y:S01]  /*07e0*/  IMAD.WIDE R4, R0, R3, c[0x0][0x178] ;  /* 0x00005e0000047625 */ /* 0x000fe200078e0203 */
[----:B--2---:R-:W-:Y:S02]  /*07f0*/  FADD R6, R9, R6 ;  /* 0x0000000609067221 */ /* 0x004fe40000000000 */
[----:B------:R-:W-:Y:S01]  /*0800*/  FMUL R7, R2, R7 ;  /* 0x0000000702077220 */ /* 0x000fe20000400000 */
[----:B------:R-:W-:Y:S01]  /*0810*/  IMAD.WIDE R2, R0, R3, c[0x0][0x180] ;  /* 0x0000600000027625 */ /* 0x000fe200078e0203 */
[----:B------:R0:W-:Y:S02]  /*0820*/  @P0 STG.E [R4.64], R11 ;  /* 0x0000000b04000986 */ /* 0x0001e4000c101904 */
[----:B------:R-:W-:Y:S01]  /*0830*/  FFMA R7, R13, R7, R6 ;  /* 0x000000070d077223 */ /* 0x000fe20000000006 */
[----:B------:R-:W-:Y:S06]  /*0840*/  @!P0 EXIT ;  /* 0x000000000000894d */ /* 0x000fec0003800000 */
[----:B------:R-:W-:Y:S01]  /*0850*/  STG.E [R2.64], R7 ;  /* 0x0000000702007986 */ /* 0x000fe2000c101904 */
[----:B------:R-:W-:Y:S05]  /*0860*/  EXIT ;  /* 0x000000000000794d */ /* 0x000fea0003800000 */
.L_x_0:
[----:B------:R-:W-:-:S00]  /*0870*/  BRA `(.L_x_0) ;  /* 0xfffffff000007947 */ /* 0x000fc0000383ffff */
[----:B------:R-:W-:-:S00]  /*0880*/  NOP ;  /* 0x0000000000007918 */ /* 0x000fc00000000000 */
[----:B------:R-:W-:-:S00]  /*0890*/  NOP ;  /* 0x0000000000007918 */ /* 0x000fc00000000000 */
[----:B------:R-:W-:-:S00]  /*08a0*/  NOP ;  /* 0x0000000000007918 */ /* 0x000fc00000000000 */
[----:B------:R-:W-:-:S00]  /*08b0*/  NOP ;  /* 0x0000000000007918 */ /* 0x000fc00000000000 */
[----:B------:R-:W-:-:S00]  /*08c0*/  NOP ;  /* 0x0000000000007918 */ /* 0x000fc00000000000 */
[----:B------:R-:W-:-:S00]  /*08d0*/  NOP ;  /* 0x0000000000007918 */ /* 0x000fc00000000000 */
[----:B------:R-:W-:-:S00]  /*08e0*/  NOP ;  /* 0x0000000000007918 */ /* 0x000fc00000000000 */
[----:B------:R-:W-:-:S00]  /*08f0*/  NOP ;  /* 0x0000000000007918 */ /* 0x000fc00000000000 */
.L_x_1:
